//
// Generated by NVIDIA NVVM Compiler
//
// Compiler Build ID: CL-36424714
// Cuda compilation tools, release 13.0, V13.0.88
// Based on NVVM 20.0.0
//

.version 9.0
.target sm_100
.address_size 64

	// .globl	_Z13vector_vectorPfS_S_

.visible .entry _Z13vector_vectorPfS_S_(
	.param .u64 .ptr .align 1 _Z13vector_vectorPfS_S__param_0,
	.param .u64 .ptr .align 1 _Z13vector_vectorPfS_S__param_1,
	.param .u64 .ptr .align 1 _Z13vector_vectorPfS_S__param_2
)
{


	ret;

}
	// .globl	_Z13matrix_vectorPfS_S_
.visible .entry _Z13matrix_vectorPfS_S_(
	.param .u64 .ptr .align 1 _Z13matrix_vectorPfS_S__param_0,
	.param .u64 .ptr .align 1 _Z13matrix_vectorPfS_S__param_1,
	.param .u64 .ptr .align 1 _Z13matrix_vectorPfS_S__param_2
)
{


	ret;

}
	// .globl	_Z10vector_addPfS_S_
.visible .entry _Z10vector_addPfS_S_(
	.param .u64 .ptr .align 1 _Z10vector_addPfS_S__param_0,
	.param .u64 .ptr .align 1 _Z10vector_addPfS_S__param_1,
	.param .u64 .ptr .align 1 _Z10vector_addPfS_S__param_2
)
{


	ret;

}
	// .globl	_Z17vector_add_factorPfS_fS_
.visible .entry _Z17vector_add_factorPfS_fS_(
	.param .u64 .ptr .align 1 _Z17vector_add_factorPfS_fS__param_0,
	.param .u64 .ptr .align 1 _Z17vector_add_factorPfS_fS__param_1,
	.param .f32 _Z17vector_add_factorPfS_fS__param_2,
	.param .u64 .ptr .align 1 _Z17vector_add_factorPfS_fS__param_3
)
{


	ret;

}


// ===== COMPILED SASS (sm_100) =====

	.target	sm_100

	.elftype	@"ET_EXEC"


//--------------------- .note.nv.tkinfo           --------------------------
	.section	.note.nv.tkinfo,"",@"SHT_NOTE"
	.sectionflags	@"SHF_NOTE_NV_TKINFO"
	.tkinfo
        /*0018*/ 	.word	0x00000002
        /*0030*/ 	.string	""
        /*0030*/ 	.string	"ptxas"
        /*0030*/ 	.string	"Cuda compilation tools, release 13.0, V13.0.88"
        /*0030*/ 	.string	"Build cuda_13.0.r13.0/compiler.36424714_0"
        /*0030*/ 	.string	"-arch sm_100 -m 64 "



//--------------------- .note.nv.cuinfo           --------------------------
	.section	.note.nv.cuinfo,"",@"SHT_NOTE"
	.sectionflags	@"SHF_NOTE_NV_CUINFO"
        /*0018*/ 	.short	0x0002
        /*001a*/ 	.short	0x0064
        /*001c*/ 	.short	0x0082
	.zero		2


//--------------------- .nv.info                  --------------------------
	.section	.nv.info,"",@"SHT_CUDA_INFO"
	.align	4


	//----- nvinfo : EIATTR_REGCOUNT
	.align		4
        /*0000*/ 	.byte	0x04, 0x2f
        /*0002*/ 	.short	(.L_1 - .L_0)
	.align		4
.L_0:
        /*0004*/ 	.word	index@(_Z13vector_vectorPfS_S_)
        /*0008*/ 	.word	0x00000004


	//----- nvinfo : EIATTR_FRAME_SIZE
	.align		4
.L_1:
        /*000c*/ 	.byte	0x04, 0x11
        /*000e*/ 	.short	(.L_3 - .L_2)
	.align		4
.L_2:
        /*0010*/ 	.word	index@(_Z13vector_vectorPfS_S_)
        /*0014*/ 	.word	0x00000000


	//----- nvinfo : EIATTR_REGCOUNT
	.align		4
.L_3:
        /*0018*/ 	.byte	0x04, 0x2f
        /*001a*/ 	.short	(.L_5 - .L_4)
	.align		4
.L_4:
        /*001c*/ 	.word	index@(_Z13matrix_vectorPfS_S_)
        /*0020*/ 	.word	0x00000004


	//----- nvinfo : EIATTR_FRAME_SIZE
	.align		4
.L_5:
        /*0024*/ 	.byte	0x04, 0x11
        /*0026*/ 	.short	(.L_7 - .L_6)
	.align		4
.L_6:
        /*0028*/ 	.word	index@(_Z13matrix_vectorPfS_S_)
        /*002c*/ 	.word	0x00000000


	//----- nvinfo : EIATTR_REGCOUNT
	.align		4
.L_7:
        /*0030*/ 	.byte	0x04, 0x2f
        /*0032*/ 	.short	(.L_9 - .L_8)
	.align		4
.L_8:
        /*0034*/ 	.word	index@(_Z10vector_addPfS_S_)
        /*0038*/ 	.word	0x00000004


	//----- nvinfo : EIATTR_FRAME_SIZE
	.align		4
.L_9:
        /*003c*/ 	.byte	0x04, 0x11
        /*003e*/ 	.short	(.L_11 - .L_10)
	.align		4
.L_10:
        /*0040*/ 	.word	index@(_Z10vector_addPfS_S_)
        /*0044*/ 	.word	0x00000000


	//----- nvinfo : EIATTR_REGCOUNT
	.align		4
.L_11:
        /*0048*/ 	.byte	0x04, 0x2f
        /*004a*/ 	.short	(.L_13 - .L_12)
	.align		4
.L_12:
        /*004c*/ 	.word	index@(_Z17vector_add_factorPfS_fS_)
        /*0050*/ 	.word	0x00000004


	//----- nvinfo : EIATTR_FRAME_SIZE
	.align		4
.L_13:
        /*0054*/ 	.byte	0x04, 0x11
        /*0056*/ 	.short	(.L_15 - .L_14)
	.align		4
.L_14:
        /*0058*/ 	.word	index@(_Z17vector_add_factorPfS_fS_)
        /*005c*/ 	.word	0x00000000


	//----- nvinfo : EIATTR_MIN_STACK_SIZE
	.align		4
.L_15:
        /*0060*/ 	.byte	0x04, 0x12
        /*0062*/ 	.short	(.L_17 - .L_16)
	.align		4
.L_16:
        /*0064*/ 	.word	index@(_Z17vector_add_factorPfS_fS_)
        /*0068*/ 	.word	0x00000000


	//----- nvinfo : EIATTR_MIN_STACK_SIZE
	.align		4
.L_17:
        /*006c*/ 	.byte	0x04, 0x12
        /*006e*/ 	.short	(.L_19 - .L_18)
	.align		4
.L_18:
        /*0070*/ 	.word	index@(_Z10vector_addPfS_S_)
        /*0074*/ 	.word	0x00000000


	//----- nvinfo : EIATTR_MIN_STACK_SIZE
	.align		4
.L_19:
        /*0078*/ 	.byte	0x04, 0x12
        /*007a*/ 	.short	(.L_21 - .L_20)
	.align		4
.L_20:
        /*007c*/ 	.word	index@(_Z13matrix_vectorPfS_S_)
        /*0080*/ 	.word	0x00000000


	//----- nvinfo : EIATTR_MIN_STACK_SIZE
	.align		4
.L_21:
        /*0084*/ 	.byte	0x04, 0x12
        /*0086*/ 	.short	(.L_23 - .L_22)
	.align		4
.L_22:
        /*0088*/ 	.word	index@(_Z13vector_vectorPfS_S_)
        /*008c*/ 	.word	0x00000000
.L_23:


//--------------------- .nv.compat                --------------------------
	.section	.nv.compat,"",@"SHT_CUDA_COMPAT_INFO"
	.align	4
        /*0000*/ 	.byte	0x02, 0x09, 0x00, 0x00, 0x02, 0x02, 0x01, 0x00, 0x02, 0x05, 0x05, 0x00, 0x03, 0x07, 0x01, 0x01
        /*0010*/ 	.byte	0x02, 0x03, 0x00, 0x00, 0x02, 0x06, 0x01, 0x00, 0x04, 0x0b, 0x08, 0x00, 0x09, 0x00, 0x00, 0x00
        /*0020*/ 	.byte	0x00, 0x00, 0x00, 0x00


//--------------------- .nv.info._Z17vector_add_factorPfS_fS_ --------------------------
	.section	.nv.info._Z17vector_add_factorPfS_fS_,"",@"SHT_CUDA_INFO"
	.sectionflags	@""
	.align	4


	//----- nvinfo : EIATTR_CUDA_API_VERSION
	.align		4
        /*0000*/ 	.byte	0x04, 0x37
        /*0002*/ 	.short	(.L_25 - .L_24)
.L_24:
        /*0004*/ 	.word	0x00000082


	//----- nvinfo : EIATTR_KPARAM_INFO
	.align		4
.L_25:
        /*0008*/ 	.byte	0x04, 0x17
        /*000a*/ 	.short	(.L_27 - .L_26)
.L_26:
        /*000c*/ 	.word	0x00000000
        /*0010*/ 	.short	0x0003
        /*0012*/ 	.short	0x0018
        /*0014*/ 	.byte	0x00, 0xf5, 0x21, 0x00


	//----- nvinfo : EIATTR_KPARAM_INFO
	.align		4
.L_27:
        /*0018*/ 	.byte	0x04, 0x17
        /*001a*/ 	.short	(.L_29 - .L_28)
.L_28:
        /*001c*/ 	.word	0x00000000
        /*0020*/ 	.short	0x0002
        /*0022*/ 	.short	0x0010
        /*0024*/ 	.byte	0x00, 0xf0, 0x11, 0x00


	//----- nvinfo : EIATTR_KPARAM_INFO
	.align		4
.L_29:
        /*0028*/ 	.byte	0x04, 0x17
        /*002a*/ 	.short	(.L_31 - .L_30)
.L_30:
        /*002c*/ 	.word	0x00000000
        /*0030*/ 	.short	0x0001
        /*0032*/ 	.short	0x0008
        /*0034*/ 	.byte	0x00, 0xf5, 0x21, 0x00


	//----- nvinfo : EIATTR_KPARAM_INFO
	.align		4
.L_31:
        /*0038*/ 	.byte	0x04, 0x17
        /*003a*/ 	.short	(.L_33 - .L_32)
.L_32:
        /*003c*/ 	.word	0x00000000
        /*0040*/ 	.short	0x0000
        /*0042*/ 	.short	0x0000
        /*0044*/ 	.byte	0x00, 0xf5, 0x21, 0x00


	//----- nvinfo : EIATTR_SPARSE_MMA_MASK
	.align		4
.L_33:
        /*0048*/ 	.byte	0x03, 0x50
        /*004a*/ 	.short	0x0000


	//----- nvinfo : EIATTR_MAXREG_COUNT
	.align		4
        /*004c*/ 	.byte	0x03, 0x1b
        /*004e*/ 	.short	0x00ff


	//----- nvinfo : EIATTR_MERCURY_ISA_VERSION
	.align		4
        /*0050*/ 	.byte	0x03, 0x5f
        /*0052*/ 	.short	0x0101


	//----- nvinfo : EIATTR_VRC_CTA_INIT_COUNT
	.align		4
        /*0054*/ 	.byte	0x02, 0x4a
	.zero		1
	.zero		1


	//----- nvinfo : EIATTR_EXIT_INSTR_OFFSETS
	.align		4
        /*0058*/ 	.byte	0x04, 0x1c
        /*005a*/ 	.short	(.L_35 - .L_34)


	//   ....[0]....
.L_34:
        /*005c*/ 	.word	0x00000010


	//----- nvinfo : EIATTR_CBANK_PARAM_SIZE
	.align		4
.L_35:
        /*0060*/ 	.byte	0x03, 0x19
        /*0062*/ 	.short	0x0020


	//----- nvinfo : EIATTR_PARAM_CBANK
	.align		4
        /*0064*/ 	.byte	0x04, 0x0a
        /*0066*/ 	.short	(.L_37 - .L_36)
	.align		4
.L_36:
        /*0068*/ 	.word	index@(.nv.constant0._Z17vector_add_factorPfS_fS_)
        /*006c*/ 	.short	0x0380
        /*006e*/ 	.short	0x0020


	//----- nvinfo : EIATTR_SW_WAR
	.align		4
.L_37:
        /*0070*/ 	.byte	0x04, 0x36
        /*0072*/ 	.short	(.L_39 - .L_38)
.L_38:
        /*0074*/ 	.word	0x00000008
.L_39:


//--------------------- .nv.info._Z10vector_addPfS_S_ --------------------------
	.section	.nv.info._Z10vector_addPfS_S_,"",@"SHT_CUDA_INFO"
	.sectionflags	@""
	.align	4


	//----- nvinfo : EIATTR_CUDA_API_VERSION
	.align		4
        /*0000*/ 	.byte	0x04, 0x37
        /*0002*/ 	.short	(.L_41 - .L_40)
.L_40:
        /*0004*/ 	.word	0x00000082


	//----- nvinfo : EIATTR_KPARAM_INFO
	.align		4
.L_41:
        /*0008*/ 	.byte	0x04, 0x17
        /*000a*/ 	.short	(.L_43 - .L_42)
.L_42:
        /*000c*/ 	.word	0x00000000
        /*0010*/ 	.short	0x0002
        /*0012*/ 	.short	0x0010
        /*0014*/ 	.byte	0x00, 0xf5, 0x21, 0x00


	//----- nvinfo : EIATTR_KPARAM_INFO
	.align		4
.L_43:
        /*0018*/ 	.byte	0x04, 0x17
        /*001a*/ 	.short	(.L_45 - .L_44)
.L_44:
        /*001c*/ 	.word	0x00000000
        /*0020*/ 	.short	0x0001
        /*0022*/ 	.short	0x0008
        /*0024*/ 	.byte	0x00, 0xf5, 0x21, 0x00


	//----- nvinfo : EIATTR_KPARAM_INFO
	.align		4
.L_45:
        /*0028*/ 	.byte	0x04, 0x17
        /*002a*/ 	.short	(.L_47 - .L_46)
.L_46:
        /*002c*/ 	.word	0x00000000
        /*0030*/ 	.short	0x0000
        /*0032*/ 	.short	0x0000
        /*0034*/ 	.byte	0x00, 0xf5, 0x21, 0x00


	//----- nvinfo : EIATTR_SPARSE_MMA_MASK
	.align		4
.L_47:
        /*0038*/ 	.byte	0x03, 0x50
        /*003a*/ 	.short	0x0000


	//----- nvinfo : EIATTR_MAXREG_COUNT
	.align		4
        /*003c*/ 	.byte	0x03, 0x1b
        /*003e*/ 	.short	0x00ff


	//----- nvinfo : EIATTR_MERCURY_ISA_VERSION
	.align		4
        /*0040*/ 	.byte	0x03, 0x5f
        /*0042*/ 	.short	0x0101


	//----- nvinfo : EIATTR_VRC_CTA_INIT_COUNT
	.align		4
        /*0044*/ 	.byte	0x02, 0x4a
	.zero		1
	.zero		1


	//----- nvinfo : EIATTR_EXIT_INSTR_OFFSETS
	.align		4
        /*0048*/ 	.byte	0x04, 0x1c
        /*004a*/ 	.short	(.L_49 - .L_48)


	//   ....[0]....
.L_48:
        /*004c*/ 	.word	0x00000010


	//----- nvinfo : EIATTR_CBANK_PARAM_SIZE
	.align		4
.L_49:
        /*0050*/ 	.byte	0x03, 0x19
        /*0052*/ 	.short	0x0018


	//----- nvinfo : EIATTR_PARAM_CBANK
	.align		4
        /*0054*/ 	.byte	0x04, 0x0a
        /*0056*/ 	.short	(.L_51 - .L_50)
	.align		4
.L_50:
        /*0058*/ 	.word	index@(.nv.constant0._Z10vector_addPfS_S_)
        /*005c*/ 	.short	0x0380
        /*005e*/ 	.short	0x0018


	//----- nvinfo : EIATTR_SW_WAR
	.align		4
.L_51:
        /*0060*/ 	.byte	0x04, 0x36
        /*0062*/ 	.short	(.L_53 - .L_52)
.L_52:
        /*0064*/ 	.word	0x00000008
.L_53:


//--------------------- .nv.info._Z13matrix_vectorPfS_S_ --------------------------
	.section	.nv.info._Z13matrix_vectorPfS_S_,"",@"SHT_CUDA_INFO"
	.sectionflags	@""
	.align	4


	//----- nvinfo : EIATTR_CUDA_API_VERSION
	.align		4
        /*0000*/ 	.byte	0x04, 0x37
        /*0002*/ 	.short	(.L_55 - .L_54)
.L_54:
        /*0004*/ 	.word	0x00000082


	//----- nvinfo : EIATTR_KPARAM_INFO
	.align		4
.L_55:
        /*0008*/ 	.byte	0x04, 0x17
        /*000a*/ 	.short	(.L_57 - .L_56)
.L_56:
        /*000c*/ 	.word	0x00000000
        /*0010*/ 	.short	0x0002
        /*0012*/ 	.short	0x0010
        /*0014*/ 	.byte	0x00, 0xf5, 0x21, 0x00


	//----- nvinfo : EIATTR_KPARAM_INFO
	.align		4
.L_57:
        /*0018*/ 	.byte	0x04, 0x17
        /*001a*/ 	.short	(.L_59 - .L_58)
.L_58:
        /*001c*/ 	.word	0x00000000
        /*0020*/ 	.short	0x0001
        /*0022*/ 	.short	0x0008
        /*0024*/ 	.byte	0x00, 0xf5, 0x21, 0x00


	//----- nvinfo : EIATTR_KPARAM_INFO
	.align		4
.L_59:
        /*0028*/ 	.byte	0x04, 0x17
        /*002a*/ 	.short	(.L_61 - .L_60)
.L_60:
        /*002c*/ 	.word	0x00000000
        /*0030*/ 	.short	0x0000
        /*0032*/ 	.short	0x0000
        /*0034*/ 	.byte	0x00, 0xf5, 0x21, 0x00


	//----- nvinfo : EIATTR_SPARSE_MMA_MASK
	.align		4
.L_61:
        /*0038*/ 	.byte	0x03, 0x50
        /*003a*/ 	.short	0x0000


	//----- nvinfo : EIATTR_MAXREG_COUNT
	.align		4
        /*003c*/ 	.byte	0x03, 0x1b
        /*003e*/ 	.short	0x00ff


	//----- nvinfo : EIATTR_MERCURY_ISA_VERSION
	.align		4
        /*0040*/ 	.byte	0x03, 0x5f
        /*0042*/ 	.short	0x0101


	//----- nvinfo : EIATTR_VRC_CTA_INIT_COUNT
	.align		4
        /*0044*/ 	.byte	0x02, 0x4a
	.zero		1
	.zero		1


	//----- nvinfo : EIATTR_EXIT_INSTR_OFFSETS
	.align		4
        /*0048*/ 	.byte	0x04, 0x1c
        /*004a*/ 	.short	(.L_63 - .L_62)


	//   ....[0]....
.L_62:
        /*004c*/ 	.word	0x00000010


	//----- nvinfo : EIATTR_CBANK_PARAM_SIZE
	.align		4
.L_63:
        /*0050*/ 	.byte	0x03, 0x19
        /*0052*/ 	.short	0x0018


	//----- nvinfo : EIATTR_PARAM_CBANK
	.align		4
        /*0054*/ 	.byte	0x04, 0x0a
        /*0056*/ 	.short	(.L_65 - .L_64)
	.align		4
.L_64:
        /*0058*/ 	.word	index@(.nv.constant0._Z13matrix_vectorPfS_S_)
        /*005c*/ 	.short	0x0380
        /*005e*/ 	.short	0x0018


	//----- nvinfo : EIATTR_SW_WAR
	.align		4
.L_65:
        /*0060*/ 	.byte	0x04, 0x36
        /*0062*/ 	.short	(.L_67 - .L_66)
.L_66:
        /*0064*/ 	.word	0x00000008
.L_67:


//--------------------- .nv.info._Z13vector_vectorPfS_S_ --------------------------
	.section	.nv.info._Z13vector_vectorPfS_S_,"",@"SHT_CUDA_INFO"
	.sectionflags	@""
	.align	4


	//----- nvinfo : EIATTR_CUDA_API_VERSION
	.align		4
        /*0000*/ 	.byte	0x04, 0x37
        /*0002*/ 	.short	(.L_69 - .L_68)
.L_68:
        /*0004*/ 	.word	0x00000082


	//----- nvinfo : EIATTR_KPARAM_INFO
	.align		4
.L_69:
        /*0008*/ 	.byte	0x04, 0x17
        /*000a*/ 	.short	(.L_71 - .L_70)
.L_70:
        /*000c*/ 	.word	0x00000000
        /*0010*/ 	.short	0x0002
        /*0012*/ 	.short	0x0010
        /*0014*/ 	.byte	0x00, 0xf5, 0x21, 0x00


	//----- nvinfo : EIATTR_KPARAM_INFO
	.align		4
.L_71:
        /*0018*/ 	.byte	0x04, 0x17
        /*001a*/ 	.short	(.L_73 - .L_72)
.L_72:
        /*001c*/ 	.word	0x00000000
        /*0020*/ 	.short	0x0001
        /*0022*/ 	.short	0x0008
        /*0024*/ 	.byte	0x00, 0xf5, 0x21, 0x00


	//----- nvinfo : EIATTR_KPARAM_INFO
	.align		4
.L_73:
        /*0028*/ 	.byte	0x04, 0x17
        /*002a*/ 	.short	(.L_75 - .L_74)
.L_74:
        /*002c*/ 	.word	0x00000000
        /*0030*/ 	.short	0x0000
        /*0032*/ 	.short	0x0000
        /*0034*/ 	.byte	0x00, 0xf5, 0x21, 0x00


	//----- nvinfo : EIATTR_SPARSE_MMA_MASK
	.align		4
.L_75:
        /*0038*/ 	.byte	0x03, 0x50
        /*003a*/ 	.short	0x0000


	//----- nvinfo : EIATTR_MAXREG_COUNT
	.align		4
        /*003c*/ 	.byte	0x03, 0x1b
        /*003e*/ 	.short	0x00ff


	//----- nvinfo : EIATTR_MERCURY_ISA_VERSION
	.align		4
        /*0040*/ 	.byte	0x03, 0x5f
        /*0042*/ 	.short	0x0101


	//----- nvinfo : EIATTR_VRC_CTA_INIT_COUNT
	.align		4
        /*0044*/ 	.byte	0x02, 0x4a
	.zero		1
	.zero		1


	//----- nvinfo : EIATTR_EXIT_INSTR_OFFSETS
	.align		4
        /*0048*/ 	.byte	0x04, 0x1c
        /*004a*/ 	.short	(.L_77 - .L_76)


	//   ....[0]....
.L_76:
        /*004c*/ 	.word	0x00000010


	//----- nvinfo : EIATTR_CBANK_PARAM_SIZE
	.align		4
.L_77:
        /*0050*/ 	.byte	0x03, 0x19
        /*0052*/ 	.short	0x0018


	//----- nvinfo : EIATTR_PARAM_CBANK
	.align		4
        /*0054*/ 	.byte	0x04, 0x0a
        /*0056*/ 	.short	(.L_79 - .L_78)
	.align		4
.L_78:
        /*0058*/ 	.word	index@(.nv.constant0._Z13vector_vectorPfS_S_)
        /*005c*/ 	.short	0x0380
        /*005e*/ 	.short	0x0018


	//----- nvinfo : EIATTR_SW_WAR
	.align		4
.L_79:
        /*0060*/ 	.byte	0x04, 0x36
        /*0062*/ 	.short	(.L_81 - .L_80)
.L_80:
        /*0064*/ 	.word	0x00000008
.L_81:


//--------------------- .nv.callgraph             --------------------------
	.section	.nv.callgraph,"",@"SHT_CUDA_CALLGRAPH"
	.align	4
	.sectionentsize	8
	.align		4
        /*0000*/ 	.word	0x00000000
	.align		4
        /*0004*/ 	.word	0xffffffff
	.align		4
        /*0008*/ 	.word	0x00000000
	.align		4
        /*000c*/ 	.word	0xfffffffe
	.align		4
        /*0010*/ 	.word	0x00000000
	.align		4
        /*0014*/ 	.word	0xfffffffd
	.align		4
        /*0018*/ 	.word	0x00000000
	.align		4
        /*001c*/ 	.word	0xfffffffc


//--------------------- .text._Z17vector_add_factorPfS_fS_ --------------------------
	.section	.text._Z17vector_add_factorPfS_fS_,"ax",@progbits
	.align	128
        .global         _Z17vector_add_factorPfS_fS_
        .type           _Z17vector_add_factorPfS_fS_,@function
        .size           _Z17vector_add_factorPfS_fS_,(.L_x_4 - _Z17vector_add_factorPfS_fS_)
        .other          _Z17vector_add_factorPfS_fS_,@"STO_CUDA_ENTRY STV_DEFAULT"
_Z17vector_add_factorPfS_fS_:
.text._Z17vector_add_factorPfS_fS_:
[----:B------:R-:W-:Y:S01]  /*0000*/  LDC R1, c[0x0][0x37c] ;  /* 0x0000df00ff017b82 */ /* 0x000fe20000000800 */
[----:B------:R-:W-:Y:S05]  /*0010*/  EXIT ;  /* 0x000000000000794d */ /* 0x000fea0003800000 */
.L_x_0:
[----:B------:R-:W-:-:S00]  /*0020*/  BRA `(.L_x_0) ;  /* 0xfffffffc00fc7947 */ /* 0x000fc0000383ffff */
[----:B------:R-:W-:-:S00]  /*0030*/  NOP ;  /* 0x0000000000007918 */ /* 0x000fc00000000000 */
        /* <DEDUP_REMOVED lines=12> */
.L_x_4:


//--------------------- .text._Z10vector_addPfS_S_ --------------------------
	.section	.text._Z10vector_addPfS_S_,"ax",@progbits
	.align	128
        .global         _Z10vector_addPfS_S_
        .type           _Z10vector_addPfS_S_,@function
        .size           _Z10vector_addPfS_S_,(.L_x_5 - _Z10vector_addPfS_S_)
        .other          _Z10vector_addPfS_S_,@"STO_CUDA_ENTRY STV_DEFAULT"
_Z10vector_addPfS_S_:
.text._Z10vector_addPfS_S_:
[----:B------:R-:W-:Y:S01]  /*0000*/  LDC R1, c[0x0][0x37c] ;  /* 0x0000df00ff017b82 */ /* 0x000fe20000000800 */
[----:B------:R-:W-:Y:S05]  /*0010*/  EXIT ;  /* 0x000000000000794d */ /* 0x000fea0003800000 */
.L_x_1:
        /* <DEDUP_REMOVED lines=14> */
.L_x_5:


//--------------------- .text._Z13matrix_vectorPfS_S_ --------------------------
	.section	.text._Z13matrix_vectorPfS_S_,"ax",@progbits
	.align	128
        .global         _Z13matrix_vectorPfS_S_
        .type           _Z13matrix_vectorPfS_S_,@function
        .size           _Z13matrix_vectorPfS_S_,(.L_x_6 - _Z13matrix_vectorPfS_S_)
        .other          _Z13matrix_vectorPfS_S_,@"STO_CUDA_ENTRY STV_DEFAULT"
_Z13matrix_vectorPfS_S_:
.text._Z13matrix_vectorPfS_S_:
[----:B------:R-:W-:Y:S01]  /*0000*/  LDC R1, c[0x0][0x37c] ;  /* 0x0000df00ff017b82 */ /* 0x000fe20000000800 */
[----:B------:R-:W-:Y:S05]  /*0010*/  EXIT ;  /* 0x000000000000794d */ /* 0x000fea0003800000 */
.L_x_2:
        /* <DEDUP_REMOVED lines=14> */
.L_x_6:


//--------------------- .text._Z13vector_vectorPfS_S_ --------------------------
	.section	.text._Z13vector_vectorPfS_S_,"ax",@progbits
	.align	128
        .global         _Z13vector_vectorPfS_S_
        .type           _Z13vector_vectorPfS_S_,@function
        .size           _Z13vector_vectorPfS_S_,(.L_x_7 - _Z13vector_vectorPfS_S_)
        .other          _Z13vector_vectorPfS_S_,@"STO_CUDA_ENTRY STV_DEFAULT"
_Z13vector_vectorPfS_S_:
.text._Z13vector_vectorPfS_S_:
[----:B------:R-:W-:Y:S01]  /*0000*/  LDC R1, c[0x0][0x37c] ;  /* 0x0000df00ff017b82 */ /* 0x000fe20000000800 */
[----:B------:R-:W-:Y:S05]  /*0010*/  EXIT ;  /* 0x000000000000794d */ /* 0x000fea0003800000 */
.L_x_3:
        /* <DEDUP_REMOVED lines=14> */
.L_x_7:


//--------------------- .nv.shared.reserved.0     --------------------------
	.section	.nv.shared.reserved.0,"aw",@nobits
	.weak		__nv_reservedSMEM_offset_0_alias
	.size		__nv_reservedSMEM_offset_0_alias, 0, 64
	.other		__nv_reservedSMEM_offset_0_alias,@"STO_CUDA_RESERVED_SHARED STV_DEFAULT"
__nv_reservedSMEM_offset_0_alias:
	.zero		0
	.zero		64


//--------------------- .nv.constant0._Z17vector_add_factorPfS_fS_ --------------------------
	.section	.nv.constant0._Z17vector_add_factorPfS_fS_,"a",@progbits
	.sectionflags	@""
	.align	4
.nv.constant0._Z17vector_add_factorPfS_fS_:
	.zero		928


//--------------------- .nv.constant0._Z10vector_addPfS_S_ --------------------------
	.section	.nv.constant0._Z10vector_addPfS_S_,"a",@progbits
	.sectionflags	@""
	.align	4
.nv.constant0._Z10vector_addPfS_S_:
	.zero		920


//--------------------- .nv.constant0._Z13matrix_vectorPfS_S_ --------------------------
	.section	.nv.constant0._Z13matrix_vectorPfS_S_,"a",@progbits
	.sectionflags	@""
	.align	4
.nv.constant0._Z13matrix_vectorPfS_S_:
	.zero		920


//--------------------- .nv.constant0._Z13vector_vectorPfS_S_ --------------------------
	.section	.nv.constant0._Z13vector_vectorPfS_S_,"a",@progbits
	.sectionflags	@""
	.align	4
.nv.constant0._Z13vector_vectorPfS_S_:
	.zero		920


//--------------------- SYMBOLS --------------------------

	.type		.nv.reservedSmem.offset0,@object
	.size		.nv.reservedSmem.offset0,0x4
